//
// Generated by NVIDIA NVVM Compiler
//
// Compiler Build ID: CL-36424714
// Cuda compilation tools, release 13.0, V13.0.88
// Based on NVVM 20.0.0
//

.version 9.0
.target sm_100
.address_size 64

	// .globl	_Z4InitIiJiEEvPT_DpT0_

.visible .entry _Z4InitIiJiEEvPT_DpT0_(
	.param .u64 .ptr .align 1 _Z4InitIiJiEEvPT_DpT0__param_0,
	.param .u32 _Z4InitIiJiEEvPT_DpT0__param_1
)
{
	.reg .b32 	%r<6>;
	.reg .b64 	%rd<5>;

	ld.param.u64 	%rd1, [_Z4InitIiJiEEvPT_DpT0__param_0];
	ld.param.u32 	%r1, [_Z4InitIiJiEEvPT_DpT0__param_1];
	cvta.to.global.u64 	%rd2, %rd1;
	mov.u32 	%r2, %ctaid.x;
	mov.u32 	%r3, %ntid.x;
	mov.u32 	%r4, %tid.x;
	mad.lo.s32 	%r5, %r2, %r3, %r4;
	mul.wide.s32 	%rd3, %r5, 4;
	add.s64 	%rd4, %rd2, %rd3;
	st.global.u32 	[%rd4], %r1;
	ret;

}


// ===== COMPILED SASS (sm_100) =====

	.target	sm_100

	.elftype	@"ET_EXEC"


//--------------------- .note.nv.tkinfo           --------------------------
	.section	.note.nv.tkinfo,"",@"SHT_NOTE"
	.sectionflags	@"SHF_NOTE_NV_TKINFO"
	.tkinfo
        /*0018*/ 	.word	0x00000002
        /*0030*/ 	.string	""
        /*0030*/ 	.string	"ptxas"
        /*0030*/ 	.string	"Cuda compilation tools, release 13.0, V13.0.88"
        /*0030*/ 	.string	"Build cuda_13.0.r13.0/compiler.36424714_0"
        /*0030*/ 	.string	"-arch sm_100 -m 64 "



//--------------------- .note.nv.cuinfo           --------------------------
	.section	.note.nv.cuinfo,"",@"SHT_NOTE"
	.sectionflags	@"SHF_NOTE_NV_CUINFO"
        /*0018*/ 	.short	0x0002
        /*001a*/ 	.short	0x0064
        /*001c*/ 	.short	0x0082
	.zero		2


//--------------------- .nv.info                  --------------------------
	.section	.nv.info,"",@"SHT_CUDA_INFO"
	.align	4


	//----- nvinfo : EIATTR_REGCOUNT
	.align		4
        /*0000*/ 	.byte	0x04, 0x2f
        /*0002*/ 	.short	(.L_1 - .L_0)
	.align		4
.L_0:
        /*0004*/ 	.word	index@(_Z4InitIiJiEEvPT_DpT0_)
        /*0008*/ 	.word	0x0000000a


	//----- nvinfo : EIATTR_FRAME_SIZE
	.align		4
.L_1:
        /*000c*/ 	.byte	0x04, 0x11
        /*000e*/ 	.short	(.L_3 - .L_2)
	.align		4
.L_2:
        /*0010*/ 	.word	index@(_Z4InitIiJiEEvPT_DpT0_)
        /*0014*/ 	.word	0x00000000


	//----- nvinfo : EIATTR_MIN_STACK_SIZE
	.align		4
.L_3:
        /*0018*/ 	.byte	0x04, 0x12
        /*001a*/ 	.short	(.L_5 - .L_4)
	.align		4
.L_4:
        /*001c*/ 	.word	index@(_Z4InitIiJiEEvPT_DpT0_)
        /*0020*/ 	.word	0x00000000
.L_5:


//--------------------- .nv.compat                --------------------------
	.section	.nv.compat,"",@"SHT_CUDA_COMPAT_INFO"
	.align	4
        /*0000*/ 	.byte	0x02, 0x09, 0x00, 0x00, 0x02, 0x02, 0x01, 0x00, 0x02, 0x05, 0x05, 0x00, 0x03, 0x07, 0x01, 0x01
        /*0010*/ 	.byte	0x02, 0x03, 0x00, 0x00, 0x02, 0x06, 0x01, 0x00, 0x04, 0x0b, 0x08, 0x00, 0x09, 0x00, 0x00, 0x00
        /*0020*/ 	.byte	0x00, 0x00, 0x00, 0x00


//--------------------- .nv.info._Z4InitIiJiEEvPT_DpT0_ --------------------------
	.section	.nv.info._Z4InitIiJiEEvPT_DpT0_,"",@"SHT_CUDA_INFO"
	.sectionflags	@""
	.align	4


	//----- nvinfo : EIATTR_CUDA_API_VERSION
	.align		4
        /*0000*/ 	.byte	0x04, 0x37
        /*0002*/ 	.short	(.L_7 - .L_6)
.L_6:
        /*0004*/ 	.word	0x00000082


	//----- nvinfo : EIATTR_KPARAM_INFO
	.align		4
.L_7:
        /*0008*/ 	.byte	0x04, 0x17
        /*000a*/ 	.short	(.L_9 - .L_8)
.L_8:
        /*000c*/ 	.word	0x00000000
        /*0010*/ 	.short	0x0001
        /*0012*/ 	.short	0x0008
        /*0014*/ 	.byte	0x00, 0xf0, 0x11, 0x00


	//----- nvinfo : EIATTR_KPARAM_INFO
	.align		4
.L_9:
        /*0018*/ 	.byte	0x04, 0x17
        /*001a*/ 	.short	(.L_11 - .L_10)
.L_10:
        /*001c*/ 	.word	0x00000000
        /*0020*/ 	.short	0x0000
        /*0022*/ 	.short	0x0000
        /*0024*/ 	.byte	0x00, 0xf5, 0x21, 0x00


	//----- nvinfo : EIATTR_SPARSE_MMA_MASK
	.align		4
.L_11:
        /*0028*/ 	.byte	0x03, 0x50
        /*002a*/ 	.short	0x0000


	//----- nvinfo : EIATTR_MAXREG_COUNT
	.align		4
        /*002c*/ 	.byte	0x03, 0x1b
        /*002e*/ 	.short	0x00ff


	//----- nvinfo : EIATTR_MERCURY_ISA_VERSION
	.align		4
        /*0030*/ 	.byte	0x03, 0x5f
        /*0032*/ 	.short	0x0101


	//----- nvinfo : EIATTR_VRC_CTA_INIT_COUNT
	.align		4
        /*0034*/ 	.byte	0x02, 0x4a
	.zero		1
	.zero		1


	//----- nvinfo : EIATTR_EXIT_INSTR_OFFSETS
	.align		4
        /*0038*/ 	.byte	0x04, 0x1c
        /*003a*/ 	.short	(.L_13 - .L_12)


	//   ....[0]....
.L_12:
        /*003c*/ 	.word	0x000000a0


	//----- nvinfo : EIATTR_CBANK_PARAM_SIZE
	.align		4
.L_13:
        /*0040*/ 	.byte	0x03, 0x19
        /*0042*/ 	.short	0x000c


	//----- nvinfo : EIATTR_PARAM_CBANK
	.align		4
        /*0044*/ 	.byte	0x04, 0x0a
        /*0046*/ 	.short	(.L_15 - .L_14)
	.align		4
.L_14:
        /*0048*/ 	.word	index@(.nv.constant0._Z4InitIiJiEEvPT_DpT0_)
        /*004c*/ 	.short	0x0380
        /*004e*/ 	.short	0x000c


	//----- nvinfo : EIATTR_SW_WAR
	.align		4
.L_15:
        /*0050*/ 	.byte	0x04, 0x36
        /*0052*/ 	.short	(.L_17 - .L_16)
.L_16:
        /*0054*/ 	.word	0x00000008
.L_17:


//--------------------- .nv.callgraph             --------------------------
	.section	.nv.callgraph,"",@"SHT_CUDA_CALLGRAPH"
	.align	4
	.sectionentsize	8
	.align		4
        /*0000*/ 	.word	0x00000000
	.align		4
        /*0004*/ 	.word	0xffffffff
	.align		4
        /*0008*/ 	.word	0x00000000
	.align		4
        /*000c*/ 	.word	0xfffffffe
	.align		4
        /*0010*/ 	.word	0x00000000
	.align		4
        /*0014*/ 	.word	0xfffffffd
	.align		4
        /*0018*/ 	.word	0x00000000
	.align		4
        /*001c*/ 	.word	0xfffffffc


//--------------------- .text._Z4InitIiJiEEvPT_DpT0_ --------------------------
	.section	.text._Z4InitIiJiEEvPT_DpT0_,"ax",@progbits
	.align	128
        .global         _Z4InitIiJiEEvPT_DpT0_
        .type           _Z4InitIiJiEEvPT_DpT0_,@function
        .size           _Z4InitIiJiEEvPT_DpT0_,(.L_x_1 - _Z4InitIiJiEEvPT_DpT0_)
        .other          _Z4InitIiJiEEvPT_DpT0_,@"STO_CUDA_ENTRY STV_DEFAULT"
_Z4InitIiJiEEvPT_DpT0_:
.text._Z4InitIiJiEEvPT_DpT0_:
[----:B------:R-:W-:Y:S01]  /*0000*/  LDC R1, c[0x0][0x37c] ;  /* 0x0000df00ff017b82 */ /* 0x000fe20000000800 */
[----:B------:R-:W0:Y:S07]  /*0010*/  S2R R0, SR_TID.X ;  /* 0x0000000000007919 */ /* 0x000e2e0000002100 */
[----:B------:R-:W0:Y:S01]  /*0020*/  S2UR UR6, SR_CTAID.X ;  /* 0x00000000000679c3 */ /* 0x000e220000002500 */
[----:B------:R-:W1:Y:S07]  /*0030*/  LDCU.64 UR4, c[0x0][0x358] ;  /* 0x00006b00ff0477ac */ /* 0x000e6e0008000a00 */
[----:B------:R-:W0:Y:S08]  /*0040*/  LDC R5, c[0x0][0x360] ;  /* 0x0000d800ff057b82 */ /* 0x000e300000000800 */
[----:B------:R-:W2:Y:S08]  /*0050*/  LDC.64 R2, c[0x0][0x380] ;  /* 0x0000e000ff027b82 */ /* 0x000eb00000000a00 */
[----:B------:R-:W1:Y:S01]  /*0060*/  LDC R7, c[0x0][0x388] ;  /* 0x0000e200ff077b82 */ /* 0x000e620000000800 */
[----:B0-----:R-:W-:-:S04]  /*0070*/  IMAD R5, R5, UR6, R0 ;  /* 0x0000000605057c24 */ /* 0x001fc8000f8e0200 */
[----:B--2---:R-:W-:-:S05]  /*0080*/  IMAD.WIDE R2, R5, 0x4, R2 ;  /* 0x0000000405027825 */ /* 0x004fca00078e0202 */
[----:B-1----:R-:W-:Y:S01]  /*0090*/  STG.E desc[UR4][R2.64], R7 ;  /* 0x0000000702007986 */ /* 0x002fe2000c101904 */
[----:B------:R-:W-:Y:S05]  /*00a0*/  EXIT ;  /* 0x000000000000794d */ /* 0x000fea0003800000 */
.L_x_0:
[----:B------:R-:W-:-:S00]  /*00b0*/  BRA `(.L_x_0) ;  /* 0xfffffffc00fc7947 */ /* 0x000fc0000383ffff */
[----:B------:R-:W-:-:S00]  /*00c0*/  NOP ;  /* 0x0000000000007918 */ /* 0x000fc00000000000 */
        /* <DEDUP_REMOVED lines=11> */
.L_x_1:


//--------------------- .nv.shared.reserved.0     --------------------------
	.section	.nv.shared.reserved.0,"aw",@nobits
	.weak		__nv_reservedSMEM_offset_0_alias
	.size		__nv_reservedSMEM_offset_0_alias, 0, 64
	.other		__nv_reservedSMEM_offset_0_alias,@"STO_CUDA_RESERVED_SHARED STV_DEFAULT"
__nv_reservedSMEM_offset_0_alias:
	.zero		0
	.zero		64


//--------------------- .nv.constant0._Z4InitIiJiEEvPT_DpT0_ --------------------------
	.section	.nv.constant0._Z4InitIiJiEEvPT_DpT0_,"a",@progbits
	.sectionflags	@""
	.align	4
.nv.constant0._Z4InitIiJiEEvPT_DpT0_:
	.zero		908


//--------------------- SYMBOLS --------------------------

	.type		.nv.reservedSmem.offset0,@object
	.size		.nv.reservedSmem.offset0,0x4
